//
// Generated by NVIDIA NVVM Compiler
//
// Compiler Build ID: CL-36424714
// Cuda compilation tools, release 13.0, V13.0.88
// Based on NVVM 20.0.0
//

.version 9.0
.target sm_100
.address_size 64

	// .globl	_Z13normalizationPfS_S_S_

.visible .entry _Z13normalizationPfS_S_S_(
	.param .u64 .ptr .align 1 _Z13normalizationPfS_S_S__param_0,
	.param .u64 .ptr .align 1 _Z13normalizationPfS_S_S__param_1,
	.param .u64 .ptr .align 1 _Z13normalizationPfS_S_S__param_2,
	.param .u64 .ptr .align 1 _Z13normalizationPfS_S_S__param_3
)
{
	.reg .pred 	%p<4>;
	.reg .b32 	%r<10>;
	.reg .b32 	%f<7>;
	.reg .b64 	%rd<15>;

	ld.param.u64 	%rd1, [_Z13normalizationPfS_S_S__param_0];
	ld.param.u64 	%rd2, [_Z13normalizationPfS_S_S__param_1];
	ld.param.u64 	%rd3, [_Z13normalizationPfS_S_S__param_2];
	ld.param.u64 	%rd4, [_Z13normalizationPfS_S_S__param_3];
	mov.u32 	%r3, %ctaid.x;
	mov.u32 	%r4, %ntid.x;
	mov.u32 	%r5, %tid.x;
	mad.lo.s32 	%r1, %r3, %r4, %r5;
	mov.u32 	%r6, %ctaid.y;
	mov.u32 	%r7, %ntid.y;
	mov.u32 	%r8, %tid.y;
	mad.lo.s32 	%r2, %r6, %r7, %r8;
	setp.gt.u32 	%p1, %r2, 36633;
	setp.gt.s32 	%p2, %r1, 13;
	or.pred  	%p3, %p1, %p2;
	@%p3 bra 	$L__BB0_2;
	cvta.to.global.u64 	%rd5, %rd1;
	cvta.to.global.u64 	%rd6, %rd2;
	cvta.to.global.u64 	%rd7, %rd3;
	cvta.to.global.u64 	%rd8, %rd4;
	mad.lo.s32 	%r9, %r2, 14, %r1;
	mul.wide.s32 	%rd9, %r9, 4;
	add.s64 	%rd10, %rd5, %rd9;
	ld.global.f32 	%f1, [%rd10];
	mul.wide.s32 	%rd11, %r1, 4;
	add.s64 	%rd12, %rd6, %rd11;
	ld.global.f32 	%f2, [%rd12];
	sub.f32 	%f3, %f1, %f2;
	add.s64 	%rd13, %rd7, %rd11;
	ld.global.f32 	%f4, [%rd13];
	sub.f32 	%f5, %f4, %f2;
	div.rn.f32 	%f6, %f3, %f5;
	add.s64 	%rd14, %rd8, %rd9;
	st.global.f32 	[%rd14], %f6;
$L__BB0_2:
	ret;

}


// ===== COMPILED SASS (sm_100) =====

	.target	sm_100

	.elftype	@"ET_EXEC"


//--------------------- .note.nv.tkinfo           --------------------------
	.section	.note.nv.tkinfo,"",@"SHT_NOTE"
	.sectionflags	@"SHF_NOTE_NV_TKINFO"
	.tkinfo
        /*0018*/ 	.word	0x00000002
        /*0030*/ 	.string	""
        /*0030*/ 	.string	"ptxas"
        /*0030*/ 	.string	"Cuda compilation tools, release 13.0, V13.0.88"
        /*0030*/ 	.string	"Build cuda_13.0.r13.0/compiler.36424714_0"
        /*0030*/ 	.string	"-arch sm_100 -m 64 "



//--------------------- .note.nv.cuinfo           --------------------------
	.section	.note.nv.cuinfo,"",@"SHT_NOTE"
	.sectionflags	@"SHF_NOTE_NV_CUINFO"
        /*0018*/ 	.short	0x0002
        /*001a*/ 	.short	0x0064
        /*001c*/ 	.short	0x0082
	.zero		2


//--------------------- .nv.info                  --------------------------
	.section	.nv.info,"",@"SHT_CUDA_INFO"
	.align	4


	//----- nvinfo : EIATTR_REGCOUNT
	.align		4
        /*0000*/ 	.byte	0x04, 0x2f
        /*0002*/ 	.short	(.L_1 - .L_0)
	.align		4
.L_0:
        /*0004*/ 	.word	index@(_Z13normalizationPfS_S_S_)
        /*0008*/ 	.word	0x00000010


	//----- nvinfo : EIATTR_FRAME_SIZE
	.align		4
.L_1:
        /*000c*/ 	.byte	0x04, 0x11
        /*000e*/ 	.short	(.L_3 - .L_2)
	.align		4
.L_2:
        /*0010*/ 	.word	index@($__internal_0_$__cuda_sm3x_div_rn_noftz_f32_slowpath)
        /*0014*/ 	.word	0x00000000


	//----- nvinfo : EIATTR_FRAME_SIZE
	.align		4
.L_3:
        /*0018*/ 	.byte	0x04, 0x11
        /*001a*/ 	.short	(.L_5 - .L_4)
	.align		4
.L_4:
        /*001c*/ 	.word	index@(_Z13normalizationPfS_S_S_)
        /*0020*/ 	.word	0x00000000


	//----- nvinfo : EIATTR_MIN_STACK_SIZE
	.align		4
.L_5:
        /*0024*/ 	.byte	0x04, 0x12
        /*0026*/ 	.short	(.L_7 - .L_6)
	.align		4
.L_6:
        /*0028*/ 	.word	index@(_Z13normalizationPfS_S_S_)
        /*002c*/ 	.word	0x00000000
.L_7:


//--------------------- .nv.compat                --------------------------
	.section	.nv.compat,"",@"SHT_CUDA_COMPAT_INFO"
	.align	4
        /*0000*/ 	.byte	0x02, 0x09, 0x00, 0x00, 0x02, 0x02, 0x01, 0x00, 0x02, 0x05, 0x05, 0x00, 0x03, 0x07, 0x01, 0x01
        /*0010*/ 	.byte	0x02, 0x03, 0x00, 0x00, 0x02, 0x06, 0x01, 0x00, 0x04, 0x0b, 0x08, 0x00, 0x01, 0x00, 0x00, 0x00
        /*0020*/ 	.byte	0x00, 0x00, 0x00, 0x00


//--------------------- .nv.info._Z13normalizationPfS_S_S_ --------------------------
	.section	.nv.info._Z13normalizationPfS_S_S_,"",@"SHT_CUDA_INFO"
	.sectionflags	@""
	.align	4


	//----- nvinfo : EIATTR_CUDA_API_VERSION
	.align		4
        /*0000*/ 	.byte	0x04, 0x37
        /*0002*/ 	.short	(.L_9 - .L_8)
.L_8:
        /*0004*/ 	.word	0x00000082


	//----- nvinfo : EIATTR_KPARAM_INFO
	.align		4
.L_9:
        /*0008*/ 	.byte	0x04, 0x17
        /*000a*/ 	.short	(.L_11 - .L_10)
.L_10:
        /*000c*/ 	.word	0x00000000
        /*0010*/ 	.short	0x0003
        /*0012*/ 	.short	0x0018
        /*0014*/ 	.byte	0x00, 0xf5, 0x21, 0x00


	//----- nvinfo : EIATTR_KPARAM_INFO
	.align		4
.L_11:
        /*0018*/ 	.byte	0x04, 0x17
        /*001a*/ 	.short	(.L_13 - .L_12)
.L_12:
        /*001c*/ 	.word	0x00000000
        /*0020*/ 	.short	0x0002
        /*0022*/ 	.short	0x0010
        /*0024*/ 	.byte	0x00, 0xf5, 0x21, 0x00


	//----- nvinfo : EIATTR_KPARAM_INFO
	.align		4
.L_13:
        /*0028*/ 	.byte	0x04, 0x17
        /*002a*/ 	.short	(.L_15 - .L_14)
.L_14:
        /*002c*/ 	.word	0x00000000
        /*0030*/ 	.short	0x0001
        /*0032*/ 	.short	0x0008
        /*0034*/ 	.byte	0x00, 0xf5, 0x21, 0x00


	//----- nvinfo : EIATTR_KPARAM_INFO
	.align		4
.L_15:
        /*0038*/ 	.byte	0x04, 0x17
        /*003a*/ 	.short	(.L_17 - .L_16)
.L_16:
        /*003c*/ 	.word	0x00000000
        /*0040*/ 	.short	0x0000
        /*0042*/ 	.short	0x0000
        /*0044*/ 	.byte	0x00, 0xf5, 0x21, 0x00


	//----- nvinfo : EIATTR_SPARSE_MMA_MASK
	.align		4
.L_17:
        /*0048*/ 	.byte	0x03, 0x50
        /*004a*/ 	.short	0x0000


	//----- nvinfo : EIATTR_MAXREG_COUNT
	.align		4
        /*004c*/ 	.byte	0x03, 0x1b
        /*004e*/ 	.short	0x00ff


	//----- nvinfo : EIATTR_MERCURY_ISA_VERSION
	.align		4
        /*0050*/ 	.byte	0x03, 0x5f
        /*0052*/ 	.short	0x0101


	//----- nvinfo : EIATTR_VRC_CTA_INIT_COUNT
	.align		4
        /*0054*/ 	.byte	0x02, 0x4a
	.zero		1
	.zero		1


	//----- nvinfo : EIATTR_EXIT_INSTR_OFFSETS
	.align		4
        /*0058*/ 	.byte	0x04, 0x1c
        /*005a*/ 	.short	(.L_19 - .L_18)


	//   ....[0]....
.L_18:
        /*005c*/ 	.word	0x000000b0


	//   ....[1]....
        /*0060*/ 	.word	0x00000290


	//----- nvinfo : EIATTR_CRS_STACK_SIZE
	.align		4
.L_19:
        /*0064*/ 	.byte	0x04, 0x1e
        /*0066*/ 	.short	(.L_21 - .L_20)
.L_20:
        /*0068*/ 	.word	0x00000000


	//----- nvinfo : EIATTR_CBANK_PARAM_SIZE
	.align		4
.L_21:
        /*006c*/ 	.byte	0x03, 0x19
        /*006e*/ 	.short	0x0020


	//----- nvinfo : EIATTR_PARAM_CBANK
	.align		4
        /*0070*/ 	.byte	0x04, 0x0a
        /*0072*/ 	.short	(.L_23 - .L_22)
	.align		4
.L_22:
        /*0074*/ 	.word	index@(.nv.constant0._Z13normalizationPfS_S_S_)
        /*0078*/ 	.short	0x0380
        /*007a*/ 	.short	0x0020


	//----- nvinfo : EIATTR_SW_WAR
	.align		4
.L_23:
        /*007c*/ 	.byte	0x04, 0x36
        /*007e*/ 	.short	(.L_25 - .L_24)
.L_24:
        /*0080*/ 	.word	0x00000008
.L_25:


//--------------------- .nv.callgraph             --------------------------
	.section	.nv.callgraph,"",@"SHT_CUDA_CALLGRAPH"
	.align	4
	.sectionentsize	8
	.align		4
        /*0000*/ 	.word	0x00000000
	.align		4
        /*0004*/ 	.word	0xffffffff
	.align		4
        /*0008*/ 	.word	0x00000000
	.align		4
        /*000c*/ 	.word	0xfffffffe
	.align		4
        /*0010*/ 	.word	0x00000000
	.align		4
        /*0014*/ 	.word	0xfffffffd
	.align		4
        /*0018*/ 	.word	0x00000000
	.align		4
        /*001c*/ 	.word	0xfffffffc


//--------------------- .text._Z13normalizationPfS_S_S_ --------------------------
	.section	.text._Z13normalizationPfS_S_S_,"ax",@progbits
	.align	128
        .global         _Z13normalizationPfS_S_S_
        .type           _Z13normalizationPfS_S_S_,@function
        .size           _Z13normalizationPfS_S_S_,(.L_x_14 - _Z13normalizationPfS_S_S_)
        .other          _Z13normalizationPfS_S_S_,@"STO_CUDA_ENTRY STV_DEFAULT"
_Z13normalizationPfS_S_S_:
.text._Z13normalizationPfS_S_S_:
[----:B------:R-:W-:Y:S01]  /*0000*/  LDC R1, c[0x0][0x37c] ;  /* 0x0000df00ff017b82 */ /* 0x000fe20000000800 */
[----:B------:R-:W0:Y:S07]  /*0010*/  S2R R0, SR_TID.X ;  /* 0x0000000000007919 */ /* 0x000e2e0000002100 */
[----:B------:R-:W0:Y:S01]  /*0020*/  S2UR UR4, SR_CTAID.X ;  /* 0x00000000000479c3 */ /* 0x000e220000002500 */
[----:B------:R-:W1:Y:S07]  /*0030*/  S2R R5, SR_TID.Y ;  /* 0x0000000000057919 */ /* 0x000e6e0000002200 */
[----:B------:R-:W0:Y:S08]  /*0040*/  LDC R3, c[0x0][0x360] ;  /* 0x0000d800ff037b82 */ /* 0x000e300000000800 */
[----:B------:R-:W1:Y:S08]  /*0050*/  S2UR UR5, SR_CTAID.Y ;  /* 0x00000000000579c3 */ /* 0x000e700000002600 */
[----:B------:R-:W1:Y:S01]  /*0060*/  LDC R2, c[0x0][0x364] ;  /* 0x0000d900ff027b82 */ /* 0x000e620000000800 */
[----:B0-----:R-:W-:-:S05]  /*0070*/  IMAD R3, R3, UR4, R0 ;  /* 0x0000000403037c24 */ /* 0x001fca000f8e0200 */
[----:B------:R-:W-:Y:S01]  /*0080*/  ISETP.GT.AND P0, PT, R3, 0xd, PT ;  /* 0x0000000d0300780c */ /* 0x000fe20003f04270 */
[----:B-1----:R-:W-:-:S05]  /*0090*/  IMAD R2, R2, UR5, R5 ;  /* 0x0000000502027c24 */ /* 0x002fca000f8e0205 */
[----:B------:R-:W-:-:S13]  /*00a0*/  ISETP.GT.U32.OR P0, PT, R2, 0x8f19, P0 ;  /* 0x00008f190200780c */ /* 0x000fda0000704470 */
[----:B------:R-:W-:Y:S05]  /*00b0*/  @P0 EXIT ;  /* 0x000000000000094d */ /* 0x000fea0003800000 */
[----:B------:R-:W0:Y:S01]  /*00c0*/  LDC.64 R6, c[0x0][0x388] ;  /* 0x0000e200ff067b82 */ /* 0x000e220000000a00 */
[----:B------:R-:W1:Y:S07]  /*00d0*/  LDCU.64 UR4, c[0x0][0x358] ;  /* 0x00006b00ff0477ac */ /* 0x000e6e0008000a00 */
[----:B------:R-:W2:Y:S08]  /*00e0*/  LDC.64 R8, c[0x0][0x390] ;  /* 0x0000e400ff087b82 */ /* 0x000eb00000000a00 */
[----:B------:R-:W3:Y:S01]  /*00f0*/  LDC.64 R4, c[0x0][0x380] ;  /* 0x0000e000ff047b82 */ /* 0x000ee20000000a00 */
[----:B0-----:R-:W-:-:S06]  /*0100*/  IMAD.WIDE R6, R3, 0x4, R6 ;  /* 0x0000000403067825 */ /* 0x001fcc00078e0206 */
[----:B-1----:R-:W4:Y:S01]  /*0110*/  LDG.E R7, desc[UR4][R6.64] ;  /* 0x0000000406077981 */ /* 0x002f22000c1e1900 */
[----:B--2---:R-:W-:-:S06]  /*0120*/  IMAD.WIDE R8, R3, 0x4, R8 ;  /* 0x0000000403087825 */ /* 0x004fcc00078e0208 */
[----:B------:R-:W4:Y:S01]  /*0130*/  LDG.E R8, desc[UR4][R8.64] ;  /* 0x0000000408087981 */ /* 0x000f22000c1e1900 */
[----:B------:R-:W-:-:S04]  /*0140*/  IMAD R2, R2, 0xe, R3 ;  /* 0x0000000e02027824 */ /* 0x000fc800078e0203 */
[----:B---3--:R-:W-:-:S05]  /*0150*/  IMAD.WIDE R4, R2, 0x4, R4 ;  /* 0x0000000402047825 */ /* 0x008fca00078e0204 */
[----:B------:R-:W2:Y:S01]  /*0160*/  LDG.E R0, desc[UR4][R4.64] ;  /* 0x0000000404007981 */ /* 0x000ea2000c1e1900 */
[----:B------:R-:W-:Y:S01]  /*0170*/  BSSY.RECONVERGENT B0, `(.L_x_0) ;  /* 0x000000e000007945 */ /* 0x000fe20003800200 */
[----:B----4-:R-:W-:-:S04]  /*0180*/  FADD R3, -R7, R8 ;  /* 0x0000000807037221 */ /* 0x010fc80000000100 */
[----:B------:R-:W0:Y:S01]  /*0190*/  MUFU.RCP R10, R3 ;  /* 0x00000003000a7308 */ /* 0x000e220000001000 */
[----:B--2---:R-:W-:-:S07]  /*01a0*/  FADD R0, R0, -R7 ;  /* 0x8000000700007221 */ /* 0x004fce0000000000 */
[----:B------:R-:W1:Y:S01]  /*01b0*/  FCHK P0, R0, R3 ;  /* 0x0000000300007302 */ /* 0x000e620000000000 */
[----:B0-----:R-:W-:-:S04]  /*01c0*/  FFMA R11, -R3, R10, 1 ;  /* 0x3f800000030b7423 */ /* 0x001fc8000000010a */
[----:B------:R-:W-:-:S04]  /*01d0*/  FFMA R11, R10, R11, R10 ;  /* 0x0000000b0a0b7223 */ /* 0x000fc8000000000a */
[----:B------:R-:W-:-:S04]  /*01e0*/  FFMA R6, R0, R11, RZ ;  /* 0x0000000b00067223 */ /* 0x000fc800000000ff */
[----:B------:R-:W-:-:S04]  /*01f0*/  FFMA R7, -R3, R6, R0 ;  /* 0x0000000603077223 */ /* 0x000fc80000000100 */
[----:B------:R-:W-:Y:S01]  /*0200*/  FFMA R7, R11, R7, R6 ;  /* 0x000000070b077223 */ /* 0x000fe20000000006 */
[----:B-1----:R-:W-:Y:S06]  /*0210*/  @!P0 BRA `(.L_x_1) ;  /* 0x00000000000c8947 */ /* 0x002fec0003800000 */
[----:B------:R-:W-:-:S07]  /*0220*/  MOV R4, 0x240 ;  /* 0x0000024000047802 */ /* 0x000fce0000000f00 */
[----:B------:R-:W-:Y:S05]  /*0230*/  CALL.REL.NOINC `($__internal_0_$__cuda_sm3x_div_rn_noftz_f32_slowpath) ;  /* 0x0000000000187944 */ /* 0x000fea0003c00000 */
[----:B------:R-:W-:-:S07]  /*0240*/  IMAD.MOV.U32 R7, RZ, RZ, R0 ;  /* 0x000000ffff077224 */ /* 0x000fce00078e0000 */
.L_x_1:
[----:B------:R-:W-:Y:S05]  /*0250*/  BSYNC.RECONVERGENT B0 ;  /* 0x0000000000007941 */ /* 0x000fea0003800200 */
.L_x_0:
[----:B------:R-:W0:Y:S02]  /*0260*/  LDC.64 R4, c[0x0][0x398] ;  /* 0x0000e600ff047b82 */ /* 0x000e240000000a00 */
[----:B0-----:R-:W-:-:S05]  /*0270*/  IMAD.WIDE R2, R2, 0x4, R4 ;  /* 0x0000000402027825 */ /* 0x001fca00078e0204 */
[----:B------:R-:W-:Y:S01]  /*0280*/  STG.E desc[UR4][R2.64], R7 ;  /* 0x0000000702007986 */ /* 0x000fe2000c101904 */
[----:B------:R-:W-:Y:S05]  /*0290*/  EXIT ;  /* 0x000000000000794d */ /* 0x000fea0003800000 */
        .weak           $__internal_0_$__cuda_sm3x_div_rn_noftz_f32_slowpath
        .type           $__internal_0_$__cuda_sm3x_div_rn_noftz_f32_slowpath,@function
        .size           $__internal_0_$__cuda_sm3x_div_rn_noftz_f32_slowpath,(.L_x_14 - $__internal_0_$__cuda_sm3x_div_rn_noftz_f32_slowpath)
$__internal_0_$__cuda_sm3x_div_rn_noftz_f32_slowpath:
[--C-:B------:R-:W-:Y:S01]  /*02a0*/  SHF.R.U32.HI R6, RZ, 0x17, R3.reuse ;  /* 0x00000017ff067819 */ /* 0x100fe20000011603 */
[----:B------:R-:W-:Y:S01]  /*02b0*/  BSSY.RECONVERGENT B1, `(.L_x_2) ;  /* 0x0000064000017945 */ /* 0x000fe20003800200 */
[--C-:B------:R-:W-:Y:S01]  /*02c0*/  SHF.R.U32.HI R5, RZ, 0x17, R0.reuse ;  /* 0x00000017ff057819 */ /* 0x100fe20000011600 */
[----:B------:R-:W-:Y:S01]  /*02d0*/  IMAD.MOV.U32 R7, RZ, RZ, R0 ;  /* 0x000000ffff077224 */ /* 0x000fe200078e0000 */
[----:B------:R-:W-:Y:S01]  /*02e0*/  LOP3.LUT R6, R6, 0xff, RZ, 0xc0, !PT ;  /* 0x000000ff06067812 */ /* 0x000fe200078ec0ff */
[----:B------:R-:W-:Y:S01]  /*02f0*/  IMAD.MOV.U32 R8, RZ, RZ, R3 ;  /* 0x000000ffff087224 */ /* 0x000fe200078e0003 */
[----:B------:R-:W-:-:S03]  /*0300*/  LOP3.LUT R5, R5, 0xff, RZ, 0xc0, !PT ;  /* 0x000000ff05057812 */ /* 0x000fc600078ec0ff */
[----:B------:R-:W-:Y:S02]  /*0310*/  VIADD R11, R6, 0xffffffff ;  /* 0xffffffff060b7836 */ /* 0x000fe40000000000 */
[----:B------:R-:W-:-:S03]  /*0320*/  VIADD R10, R5, 0xffffffff ;  /* 0xffffffff050a7836 */ /* 0x000fc60000000000 */
[----:B------:R-:W-:-:S04]  /*0330*/  ISETP.GT.U32.AND P0, PT, R11, 0xfd, PT ;  /* 0x000000fd0b00780c */ /* 0x000fc80003f04070 */
[----:B------:R-:W-:-:S13]  /*0340*/  ISETP.GT.U32.OR P0, PT, R10, 0xfd, P0 ;  /* 0x000000fd0a00780c */ /* 0x000fda0000704470 */
[----:B------:R-:W-:Y:S01]  /*0350*/  @!P0 IMAD.MOV.U32 R9, RZ, RZ, RZ ;  /* 0x000000ffff098224 */ /* 0x000fe200078e00ff */
[----:B------:R-:W-:Y:S06]  /*0360*/  @!P0 BRA `(.L_x_3) ;  /* 0x00000000005c8947 */ /* 0x000fec0003800000 */
[----:B------:R-:W-:Y:S02]  /*0370*/  FSETP.GTU.FTZ.AND P0, PT, |R0|, +INF , PT ;  /* 0x7f8000000000780b */ /* 0x000fe40003f1c200 */
[----:B------:R-:W-:-:S04]  /*0380*/  FSETP.GTU.FTZ.AND P1, PT, |R3|, +INF , PT ;  /* 0x7f8000000300780b */ /* 0x000fc80003f3c200 */
[----:B------:R-:W-:-:S13]  /*0390*/  PLOP3.LUT P0, PT, P0, P1, PT, 0xf8, 0x8f ;  /* 0x00000000008f781c */ /* 0x000fda0000703f70 */
[----:B------:R-:W-:Y:S05]  /*03a0*/  @P0 BRA `(.L_x_4) ;  /* 0x00000004004c0947 */ /* 0x000fea0003800000 */
[----:B------:R-:W-:-:S13]  /*03b0*/  LOP3.LUT P0, RZ, R8, 0x7fffffff, R7, 0xc8, !PT ;  /* 0x7fffffff08ff7812 */ /* 0x000fda000780c807 */
[----:B------:R-:W-:Y:S05]  /*03c0*/  @!P0 BRA `(.L_x_5) ;  /* 0x00000004003c8947 */ /* 0x000fea0003800000 */
[C---:B------:R-:W-:Y:S02]  /*03d0*/  FSETP.NEU.FTZ.AND P2, PT, |R0|.reuse, +INF , PT ;  /* 0x7f8000000000780b */ /* 0x040fe40003f5d200 */
[----:B------:R-:W-:Y:S02]  /*03e0*/  FSETP.NEU.FTZ.AND P1, PT, |R3|, +INF , PT ;  /* 0x7f8000000300780b */ /* 0x000fe40003f3d200 */
[----:B------:R-:W-:-:S11]  /*03f0*/  FSETP.NEU.FTZ.AND P0, PT, |R0|, +INF , PT ;  /* 0x7f8000000000780b */ /* 0x000fd60003f1d200 */
[----:B------:R-:W-:Y:S05]  /*0400*/  @!P1 BRA !P2, `(.L_x_5) ;  /* 0x00000004002c9947 */ /* 0x000fea0005000000 */
[----:B------:R-:W-:-:S04]  /*0410*/  LOP3.LUT P2, RZ, R7, 0x7fffffff, RZ, 0xc0, !PT ;  /* 0x7fffffff07ff7812 */ /* 0x000fc8000784c0ff */
[----:B------:R-:W-:-:S13]  /*0420*/  PLOP3.LUT P1, PT, P1, P2, PT, 0x2f, 0xf2 ;  /* 0x0000000000f2781c */ /* 0x000fda0000f24577 */
[----:B------:R-:W-:Y:S05]  /*0430*/  @P1 BRA `(.L_x_6) ;  /* 0x0000000400181947 */ /* 0x000fea0003800000 */
[----:B------:R-:W-:-:S04]  /*0440*/  LOP3.LUT P1, RZ, R8, 0x7fffffff, RZ, 0xc0, !PT ;  /* 0x7fffffff08ff7812 */ /* 0x000fc8000782c0ff */
[----:B------:R-:W-:-:S13]  /*0450*/  PLOP3.LUT P0, PT, P0, P1, PT, 0x2f, 0xf2 ;  /* 0x0000000000f2781c */ /* 0x000fda0000702577 */
[----:B------:R-:W-:Y:S05]  /*0460*/  @P0 BRA `(.L_x_7) ;  /* 0x0000000400000947 */ /* 0x000fea0003800000 */
[----:B------:R-:W-:Y:S02]  /*0470*/  ISETP.GE.AND P0, PT, R10, RZ, PT ;  /* 0x000000ff0a00720c */ /* 0x000fe40003f06270 */
[----:B------:R-:W-:-:S11]  /*0480*/  ISETP.GE.AND P1, PT, R11, RZ, PT ;  /* 0x000000ff0b00720c */ /* 0x000fd60003f26270 */
[----:B------:R-:W-:Y:S02]  /*0490*/  @P0 IMAD.MOV.U32 R9, RZ, RZ, RZ ;  /* 0x000000ffff090224 */ /* 0x000fe400078e00ff */
[----:B------:R-:W-:Y:S01]  /*04a0*/  @!P0 FFMA R7, R0, 1.84467440737095516160e+19, RZ ;  /* 0x5f80000000078823 */ /* 0x000fe200000000ff */
[----:B------:R-:W-:Y:S02]  /*04b0*/  @!P0 IMAD.MOV.U32 R9, RZ, RZ, -0x40 ;  /* 0xffffffc0ff098424 */ /* 0x000fe400078e00ff */
[----:B------:R-:W-:Y:S02]  /*04c0*/  @!P1 FFMA R8, R3, 1.84467440737095516160e+19, RZ ;  /* 0x5f80000003089823 */ /* 0x000fe400000000ff */
[----:B------:R-:W-:-:S07]  /*04d0*/  @!P1 VIADD R9, R9, 0x40 ;  /* 0x0000004009099836 */ /* 0x000fce0000000000 */
.L_x_3:
[----:B------:R-:W-:Y:S01]  /*04e0*/  LEA R3, R6, 0xc0800000, 0x17 ;  /* 0xc080000006037811 */ /* 0x000fe200078eb8ff */
[----:B------:R-:W-:Y:S01]  /*04f0*/  VIADD R5, R5, 0xffffff81 ;  /* 0xffffff8105057836 */ /* 0x000fe20000000000 */
[----:B------:R-:W-:Y:S03]  /*0500*/  BSSY.RECONVERGENT B2, `(.L_x_8) ;  /* 0x0000035000027945 */ /* 0x000fe60003800200 */
[----:B------:R-:W-:Y:S01]  /*0510*/  IMAD.IADD R3, R8, 0x1, -R3 ;  /* 0x0000000108037824 */ /* 0x000fe200078e0a03 */
[C---:B------:R-:W-:Y:S01]  /*0520*/  IADD3 R6, PT, PT, R5.reuse, 0x7f, -R6 ;  /* 0x0000007f05067810 */ /* 0x040fe20007ffe806 */
[----:B------:R-:W-:Y:S02]  /*0530*/  IMAD R0, R5, -0x800000, R7 ;  /* 0xff80000005007824 */ /* 0x000fe400078e0207 */
[----:B------:R-:W0:Y:S01]  /*0540*/  MUFU.RCP R8, R3 ;  /* 0x0000000300087308 */ /* 0x000e220000001000 */
[----:B------:R-:W-:Y:S01]  /*0550*/  FADD.FTZ R11, -R3, -RZ ;  /* 0x800000ff030b7221 */ /* 0x000fe20000010100 */
[----:B------:R-:W-:-:S03]  /*0560*/  IMAD.IADD R6, R6, 0x1, R9 ;  /* 0x0000000106067824 */ /* 0x000fc600078e0209 */
[----:B0-----:R-:W-:-:S04]  /*0570*/  FFMA R13, R8, R11, 1 ;  /* 0x3f800000080d7423 */ /* 0x001fc8000000000b */
[----:B------:R-:W-:-:S04]  /*0580*/  FFMA R10, R8, R13, R8 ;  /* 0x0000000d080a7223 */ /* 0x000fc80000000008 */
[----:B------:R-:W-:-:S04]  /*0590*/  FFMA R7, R0, R10, RZ ;  /* 0x0000000a00077223 */ /* 0x000fc800000000ff */
[----:B------:R-:W-:-:S04]  /*05a0*/  FFMA R8, R11, R7, R0 ;  /* 0x000000070b087223 */ /* 0x000fc80000000000 */
[----:B------:R-:W-:-:S04]  /*05b0*/  FFMA R7, R10, R8, R7 ;  /* 0x000000080a077223 */ /* 0x000fc80000000007 */
[----:B------:R-:W-:-:S04]  /*05c0*/  FFMA R8, R11, R7, R0 ;  /* 0x000000070b087223 */ /* 0x000fc80000000000 */
[----:B------:R-:W-:-:S05]  /*05d0*/  FFMA R0, R10, R8, R7 ;  /* 0x000000080a007223 */ /* 0x000fca0000000007 */
[----:B------:R-:W-:-:S04]  /*05e0*/  SHF.R.U32.HI R3, RZ, 0x17, R0 ;  /* 0x00000017ff037819 */ /* 0x000fc80000011600 */
[----:B------:R-:W-:-:S05]  /*05f0*/  LOP3.LUT R3, R3, 0xff, RZ, 0xc0, !PT ;  /* 0x000000ff03037812 */ /* 0x000fca00078ec0ff */
[----:B------:R-:W-:-:S04]  /*0600*/  IMAD.IADD R9, R3, 0x1, R6 ;  /* 0x0000000103097824 */ /* 0x000fc800078e0206 */
[----:B------:R-:W-:-:S05]  /*0610*/  VIADD R3, R9, 0xffffffff ;  /* 0xffffffff09037836 */ /* 0x000fca0000000000 */
[----:B------:R-:W-:-:S13]  /*0620*/  ISETP.GE.U32.AND P0, PT, R3, 0xfe, PT ;  /* 0x000000fe0300780c */ /* 0x000fda0003f06070 */
[----:B------:R-:W-:Y:S05]  /*0630*/  @!P0 BRA `(.L_x_9) ;  /* 0x0000000000808947 */ /* 0x000fea0003800000 */
[----:B------:R-:W-:-:S13]  /*0640*/  ISETP.GT.AND P0, PT, R9, 0xfe, PT ;  /* 0x000000fe0900780c */ /* 0x000fda0003f04270 */
[----:B------:R-:W-:Y:S05]  /*0650*/  @P0 BRA `(.L_x_10) ;  /* 0x00000000006c0947 */ /* 0x000fea0003800000 */
[----:B------:R-:W-:-:S13]  /*0660*/  ISETP.GE.AND P0, PT, R9, 0x1, PT ;  /* 0x000000010900780c */ /* 0x000fda0003f06270 */
[----:B------:R-:W-:Y:S05]  /*0670*/  @P0 BRA `(.L_x_11) ;  /* 0x0000000000740947 */ /* 0x000fea0003800000 */
[----:B------:R-:W-:Y:S02]  /*0680*/  ISETP.GE.AND P0, PT, R9, -0x18, PT ;  /* 0xffffffe80900780c */ /* 0x000fe40003f06270 */
[----:B------:R-:W-:-:S11]  /*0690*/  LOP3.LUT R0, R0, 0x80000000, RZ, 0xc0, !PT ;  /* 0x8000000000007812 */ /* 0x000fd600078ec0ff */
[----:B------:R-:W-:Y:S05]  /*06a0*/  @!P0 BRA `(.L_x_11) ;  /* 0x0000000000688947 */ /* 0x000fea0003800000 */
[CCC-:B------:R-:W-:Y:S01]  /*06b0*/  FFMA.RZ R3, R10.reuse, R8.reuse, R7.reuse ;  /* 0x000000080a037223 */ /* 0x1c0fe2000000c007 */
[CCC-:B------:R-:W-:Y:S01]  /*06c0*/  FFMA.RM R6, R10.reuse, R8.reuse, R7.reuse ;  /* 0x000000080a067223 */ /* 0x1c0fe20000004007 */
[C---:B------:R-:W-:Y:S02]  /*06d0*/  ISETP.NE.AND P2, PT, R9.reuse, RZ, PT ;  /* 0x000000ff0900720c */ /* 0x040fe40003f45270 */
[----:B------:R-:W-:Y:S02]  /*06e0*/  ISETP.NE.AND P1, PT, R9, RZ, PT ;  /* 0x000000ff0900720c */ /* 0x000fe40003f25270 */
[----:B------:R-:W-:Y:S01]  /*06f0*/  LOP3.LUT R5, R3, 0x7fffff, RZ, 0xc0, !PT ;  /* 0x007fffff03057812 */ /* 0x000fe200078ec0ff */
[----:B------:R-:W-:Y:S01]  /*0700*/  FFMA.RP R3, R10, R8, R7 ;  /* 0x000000080a037223 */ /* 0x000fe20000008007 */
[----:B------:R-:W-:Y:S02]  /*0710*/  VIADD R8, R9, 0x20 ;  /* 0x0000002009087836 */ /* 0x000fe40000000000 */
[----:B------:R-:W-:Y:S01]  /*0720*/  LOP3.LUT R5, R5, 0x800000, RZ, 0xfc, !PT ;  /* 0x0080000005057812 */ /* 0x000fe200078efcff */
[----:B------:R-:W-:Y:S01]  /*0730*/  IMAD.MOV R7, RZ, RZ, -R9 ;  /* 0x000000ffff077224 */ /* 0x000fe200078e0a09 */
[----:B------:R-:W-:-:S02]  /*0740*/  FSETP.NEU.FTZ.AND P0, PT, R3, R6, PT ;  /* 0x000000060300720b */ /* 0x000fc40003f1d000 */
[----:B------:R-:W-:Y:S02]  /*0750*/  SHF.L.U32 R8, R5, R8, RZ ;  /* 0x0000000805087219 */ /* 0x000fe400000006ff */
[----:B------:R-:W-:Y:S02]  /*0760*/  SEL R6, R7, RZ, P2 ;  /* 0x000000ff07067207 */ /* 0x000fe40001000000 */
[----:B------:R-:W-:Y:S02]  /*0770*/  ISETP.NE.AND P1, PT, R8, RZ, P1 ;  /* 0x000000ff0800720c */ /* 0x000fe40000f25270 */
[----:B------:R-:W-:Y:S02]  /*0780*/  SHF.R.U32.HI R6, RZ, R6, R5 ;  /* 0x00000006ff067219 */ /* 0x000fe40000011605 */
[----:B------:R-:W-:Y:S02]  /*0790*/  PLOP3.LUT P0, PT, P0, P1, PT, 0xf8, 0x8f ;  /* 0x00000000008f781c */ /* 0x000fe40000703f70 */
[----:B------:R-:W-:-:S02]  /*07a0*/  SHF.R.U32.HI R8, RZ, 0x1, R6 ;  /* 0x00000001ff087819 */ /* 0x000fc40000011606 */
[----:B------:R-:W-:-:S04]  /*07b0*/  SEL R3, RZ, 0x1, !P0 ;  /* 0x00000001ff037807 */ /* 0x000fc80004000000 */
[----:B------:R-:W-:-:S04]  /*07c0*/  LOP3.LUT R3, R3, 0x1, R8, 0xf8, !PT ;  /* 0x0000000103037812 */ /* 0x000fc800078ef808 */
[----:B------:R-:W-:-:S05]  /*07d0*/  LOP3.LUT R3, R3, R6, RZ, 0xc0, !PT ;  /* 0x0000000603037212 */ /* 0x000fca00078ec0ff */
[----:B------:R-:W-:-:S05]  /*07e0*/  IMAD.IADD R3, R8, 0x1, R3 ;  /* 0x0000000108037824 */ /* 0x000fca00078e0203 */
[----:B------:R-:W-:Y:S01]  /*07f0*/  LOP3.LUT R0, R3, R0, RZ, 0xfc, !PT ;  /* 0x0000000003007212 */ /* 0x000fe200078efcff */
[----:B------:R-:W-:Y:S06]  /*0800*/  BRA `(.L_x_11) ;  /* 0x0000000000107947 */ /* 0x000fec0003800000 */
.L_x_10:
[----:B------:R-:W-:-:S04]  /*0810*/  LOP3.LUT R0, R0, 0x80000000, RZ, 0xc0, !PT ;  /* 0x8000000000007812 */ /* 0x000fc800078ec0ff */
[----:B------:R-:W-:Y:S01]  /*0820*/  LOP3.LUT R0, R0, 0x7f800000, RZ, 0xfc, !PT ;  /* 0x7f80000000007812 */ /* 0x000fe200078efcff */
[----:B------:R-:W-:Y:S06]  /*0830*/  BRA `(.L_x_11) ;  /* 0x0000000000047947 */ /* 0x000fec0003800000 */
.L_x_9:
[----:B------:R-:W-:-:S07]  /*0840*/  IMAD R0, R6, 0x800000, R0 ;  /* 0x0080000006007824 */ /* 0x000fce00078e0200 */
.L_x_11:
[----:B------:R-:W-:Y:S05]  /*0850*/  BSYNC.RECONVERGENT B2 ;  /* 0x0000000000027941 */ /* 0x000fea0003800200 */
.L_x_8:
[----:B------:R-:W-:Y:S05]  /*0860*/  BRA `(.L_x_12) ;  /* 0x0000000000207947 */ /* 0x000fea0003800000 */
.L_x_7:
[----:B------:R-:W-:-:S04]  /*0870*/  LOP3.LUT R0, R8, 0x80000000, R7, 0x48, !PT ;  /* 0x8000000008007812 */ /* 0x000fc800078e4807 */
[----:B------:R-:W-:Y:S01]  /*0880*/  LOP3.LUT R0, R0, 0x7f800000, RZ, 0xfc, !PT ;  /* 0x7f80000000007812 */ /* 0x000fe200078efcff */
[----:B------:R-:W-:Y:S06]  /*0890*/  BRA `(.L_x_12) ;  /* 0x0000000000147947 */ /* 0x000fec0003800000 */
.L_x_6:
[----:B------:R-:W-:Y:S01]  /*08a0*/  LOP3.LUT R0, R8, 0x80000000, R7, 0x48, !PT ;  /* 0x8000000008007812 */ /* 0x000fe200078e4807 */
[----:B------:R-:W-:Y:S06]  /*08b0*/  BRA `(.L_x_12) ;  /* 0x00000000000c7947 */ /* 0x000fec0003800000 */
.L_x_5:
[----:B------:R-:W0:Y:S01]  /*08c0*/  MUFU.RSQ R0, -QNAN ;  /* 0xffc0000000007908 */ /* 0x000e220000001400 */
[----:B------:R-:W-:Y:S05]  /*08d0*/  BRA `(.L_x_12) ;  /* 0x0000000000047947 */ /* 0x000fea0003800000 */
.L_x_4:
[----:B------:R-:W-:-:S07]  /*08e0*/  FADD.FTZ R0, R0, R3 ;  /* 0x0000000300007221 */ /* 0x000fce0000010000 */
.L_x_12:
[----:B------:R-:W-:Y:S05]  /*08f0*/  BSYNC.RECONVERGENT B1 ;  /* 0x0000000000017941 */ /* 0x000fea0003800200 */
.L_x_2:
[----:B------:R-:W-:-:S04]  /*0900*/  IMAD.MOV.U32 R5, RZ, RZ, 0x0 ;  /* 0x00000000ff057424 */ /* 0x000fc800078e00ff */
[----:B0-----:R-:W-:Y:S05]  /*0910*/  RET.REL.NODEC R4 `(_Z13normalizationPfS_S_S_) ;  /* 0xfffffff404b87950 */ /* 0x001fea0003c3ffff */
.L_x_13:
[----:B------:R-:W-:-:S00]  /*0920*/  BRA `(.L_x_13) ;  /* 0xfffffffc00fc7947 */ /* 0x000fc0000383ffff */
[----:B------:R-:W-:-:S00]  /*0930*/  NOP ;  /* 0x0000000000007918 */ /* 0x000fc00000000000 */
        /* <DEDUP_REMOVED lines=12> */
.L_x_14:


//--------------------- .nv.shared.reserved.0     --------------------------
	.section	.nv.shared.reserved.0,"aw",@nobits
	.weak		__nv_reservedSMEM_offset_0_alias
	.size		__nv_reservedSMEM_offset_0_alias, 0, 64
	.other		__nv_reservedSMEM_offset_0_alias,@"STO_CUDA_RESERVED_SHARED STV_DEFAULT"
__nv_reservedSMEM_offset_0_alias:
	.zero		0
	.zero		64


//--------------------- .nv.constant0._Z13normalizationPfS_S_S_ --------------------------
	.section	.nv.constant0._Z13normalizationPfS_S_S_,"a",@progbits
	.sectionflags	@""
	.align	4
.nv.constant0._Z13normalizationPfS_S_S_:
	.zero		928


//--------------------- SYMBOLS --------------------------

	.type		.nv.reservedSmem.offset0,@object
	.size		.nv.reservedSmem.offset0,0x4
